//
// Generated by NVIDIA NVVM Compiler
//
// Compiler Build ID: CL-36424714
// Cuda compilation tools, release 13.0, V13.0.88
// Based on NVVM 20.0.0
//

.version 9.0
.target sm_100
.address_size 64

	// .globl	_ZN3cub18CUB_300001_SM_10006detail11EmptyKernelIvEEvv
.global .align 1 .b8 _ZN41_INTERNAL_7140744e_4_k_cu_db18e968_2161264cuda3std3__45__cpo5beginE[1];
.global .align 1 .b8 _ZN41_INTERNAL_7140744e_4_k_cu_db18e968_2161264cuda3std3__45__cpo3endE[1];
.global .align 1 .b8 _ZN41_INTERNAL_7140744e_4_k_cu_db18e968_2161264cuda3std3__45__cpo6cbeginE[1];
.global .align 1 .b8 _ZN41_INTERNAL_7140744e_4_k_cu_db18e968_2161264cuda3std3__45__cpo4cendE[1];
.global .align 1 .b8 _ZN41_INTERNAL_7140744e_4_k_cu_db18e968_2161264cuda3std3__45__cpo6rbeginE[1];
.global .align 1 .b8 _ZN41_INTERNAL_7140744e_4_k_cu_db18e968_2161264cuda3std3__45__cpo4rendE[1];
.global .align 1 .b8 _ZN41_INTERNAL_7140744e_4_k_cu_db18e968_2161264cuda3std3__45__cpo7crbeginE[1];
.global .align 1 .b8 _ZN41_INTERNAL_7140744e_4_k_cu_db18e968_2161264cuda3std3__45__cpo5crendE[1];
.global .align 1 .b8 _ZN41_INTERNAL_7140744e_4_k_cu_db18e968_2161264cuda3std3__443_GLOBAL__N__7140744e_4_k_cu_db18e968_2161266ignoreE[1];
.global .align 1 .b8 _ZN41_INTERNAL_7140744e_4_k_cu_db18e968_2161264cuda3std3__419piecewise_constructE[1];
.global .align 1 .b8 _ZN41_INTERNAL_7140744e_4_k_cu_db18e968_2161264cuda3std3__48in_placeE[1];
.global .align 1 .b8 _ZN41_INTERNAL_7140744e_4_k_cu_db18e968_2161264cuda3std3__420unreachable_sentinelE[1];
.global .align 1 .b8 _ZN41_INTERNAL_7140744e_4_k_cu_db18e968_2161264cuda3std3__47nulloptE[1];
.global .align 1 .b8 _ZN41_INTERNAL_7140744e_4_k_cu_db18e968_2161264cuda3std3__48unexpectE[1];
.global .align 1 .b8 _ZN41_INTERNAL_7140744e_4_k_cu_db18e968_2161264cuda3std6ranges3__45__cpo4swapE[1];
.global .align 1 .b8 _ZN41_INTERNAL_7140744e_4_k_cu_db18e968_2161264cuda3std6ranges3__45__cpo9iter_moveE[1];
.global .align 1 .b8 _ZN41_INTERNAL_7140744e_4_k_cu_db18e968_2161264cuda3std6ranges3__45__cpo5beginE[1];
.global .align 1 .b8 _ZN41_INTERNAL_7140744e_4_k_cu_db18e968_2161264cuda3std6ranges3__45__cpo3endE[1];
.global .align 1 .b8 _ZN41_INTERNAL_7140744e_4_k_cu_db18e968_2161264cuda3std6ranges3__45__cpo6cbeginE[1];
.global .align 1 .b8 _ZN41_INTERNAL_7140744e_4_k_cu_db18e968_2161264cuda3std6ranges3__45__cpo4cendE[1];
.global .align 1 .b8 _ZN41_INTERNAL_7140744e_4_k_cu_db18e968_2161264cuda3std6ranges3__45__cpo7advanceE[1];
.global .align 1 .b8 _ZN41_INTERNAL_7140744e_4_k_cu_db18e968_2161264cuda3std6ranges3__45__cpo9iter_swapE[1];
.global .align 1 .b8 _ZN41_INTERNAL_7140744e_4_k_cu_db18e968_2161264cuda3std6ranges3__45__cpo4nextE[1];
.global .align 1 .b8 _ZN41_INTERNAL_7140744e_4_k_cu_db18e968_2161264cuda3std6ranges3__45__cpo4prevE[1];
.global .align 1 .b8 _ZN41_INTERNAL_7140744e_4_k_cu_db18e968_2161264cuda3std6ranges3__45__cpo4dataE[1];
.global .align 1 .b8 _ZN41_INTERNAL_7140744e_4_k_cu_db18e968_2161264cuda3std6ranges3__45__cpo5cdataE[1];
.global .align 1 .b8 _ZN41_INTERNAL_7140744e_4_k_cu_db18e968_2161264cuda3std6ranges3__45__cpo4sizeE[1];
.global .align 1 .b8 _ZN41_INTERNAL_7140744e_4_k_cu_db18e968_2161264cuda3std6ranges3__45__cpo5ssizeE[1];
.global .align 1 .b8 _ZN41_INTERNAL_7140744e_4_k_cu_db18e968_2161264cuda3std6ranges3__45__cpo8distanceE[1];
.global .align 1 .b8 _ZN41_INTERNAL_7140744e_4_k_cu_db18e968_2161266thrust24THRUST_300001_SM_1000_NS8cuda_cub3parE[1];
.global .align 1 .b8 _ZN41_INTERNAL_7140744e_4_k_cu_db18e968_2161266thrust24THRUST_300001_SM_1000_NS8cuda_cub10par_nosyncE[1];
.global .align 1 .b8 _ZN41_INTERNAL_7140744e_4_k_cu_db18e968_2161266thrust24THRUST_300001_SM_1000_NS6system6detail10sequential3seqE[1];
.global .align 1 .b8 _ZN41_INTERNAL_7140744e_4_k_cu_db18e968_2161266thrust24THRUST_300001_SM_1000_NS6system3cpp3parE[1];
.global .align 1 .b8 _ZN41_INTERNAL_7140744e_4_k_cu_db18e968_2161266thrust24THRUST_300001_SM_1000_NS12placeholders2_1E[1];
.global .align 1 .b8 _ZN41_INTERNAL_7140744e_4_k_cu_db18e968_2161266thrust24THRUST_300001_SM_1000_NS12placeholders2_2E[1];
.global .align 1 .b8 _ZN41_INTERNAL_7140744e_4_k_cu_db18e968_2161266thrust24THRUST_300001_SM_1000_NS12placeholders2_3E[1];
.global .align 1 .b8 _ZN41_INTERNAL_7140744e_4_k_cu_db18e968_2161266thrust24THRUST_300001_SM_1000_NS12placeholders2_4E[1];
.global .align 1 .b8 _ZN41_INTERNAL_7140744e_4_k_cu_db18e968_2161266thrust24THRUST_300001_SM_1000_NS12placeholders2_5E[1];
.global .align 1 .b8 _ZN41_INTERNAL_7140744e_4_k_cu_db18e968_2161266thrust24THRUST_300001_SM_1000_NS12placeholders2_6E[1];
.global .align 1 .b8 _ZN41_INTERNAL_7140744e_4_k_cu_db18e968_2161266thrust24THRUST_300001_SM_1000_NS12placeholders2_7E[1];
.global .align 1 .b8 _ZN41_INTERNAL_7140744e_4_k_cu_db18e968_2161266thrust24THRUST_300001_SM_1000_NS12placeholders2_8E[1];
.global .align 1 .b8 _ZN41_INTERNAL_7140744e_4_k_cu_db18e968_2161266thrust24THRUST_300001_SM_1000_NS12placeholders2_9E[1];
.global .align 1 .b8 _ZN41_INTERNAL_7140744e_4_k_cu_db18e968_2161266thrust24THRUST_300001_SM_1000_NS12placeholders3_10E[1];
.global .align 1 .b8 _ZN41_INTERNAL_7140744e_4_k_cu_db18e968_2161266thrust24THRUST_300001_SM_1000_NS3seqE[1];
.global .align 1 .b8 _ZN41_INTERNAL_7140744e_4_k_cu_db18e968_2161266thrust24THRUST_300001_SM_1000_NS6deviceE[1];

.visible .entry _ZN3cub18CUB_300001_SM_10006detail11EmptyKernelIvEEvv()
{


	ret;

}


// ===== COMPILED SASS (sm_100) =====

	.target	sm_100

	.elftype	@"ET_EXEC"


//--------------------- .note.nv.tkinfo           --------------------------
	.section	.note.nv.tkinfo,"",@"SHT_NOTE"
	.sectionflags	@"SHF_NOTE_NV_TKINFO"
	.tkinfo
        /*0018*/ 	.word	0x00000002
        /*0030*/ 	.string	""
        /*0030*/ 	.string	"ptxas"
        /*0030*/ 	.string	"Cuda compilation tools, release 13.0, V13.0.88"
        /*0030*/ 	.string	"Build cuda_13.0.r13.0/compiler.36424714_0"
        /*0030*/ 	.string	"-arch sm_100 -m 64 "



//--------------------- .note.nv.cuinfo           --------------------------
	.section	.note.nv.cuinfo,"",@"SHT_NOTE"
	.sectionflags	@"SHF_NOTE_NV_CUINFO"
        /*0018*/ 	.short	0x0002
        /*001a*/ 	.short	0x0064
        /*001c*/ 	.short	0x0082
	.zero		2


//--------------------- .nv.info                  --------------------------
	.section	.nv.info,"",@"SHT_CUDA_INFO"
	.align	4


	//----- nvinfo : EIATTR_REGCOUNT
	.align		4
        /*0000*/ 	.byte	0x04, 0x2f
        /*0002*/ 	.short	(.L_46 - .L_45)
	.align		4
.L_45:
        /*0004*/ 	.word	index@(_ZN3cub18CUB_300001_SM_10006detail11EmptyKernelIvEEvv)
        /*0008*/ 	.word	0x00000004


	//----- nvinfo : EIATTR_FRAME_SIZE
	.align		4
.L_46:
        /*000c*/ 	.byte	0x04, 0x11
        /*000e*/ 	.short	(.L_48 - .L_47)
	.align		4
.L_47:
        /*0010*/ 	.word	index@(_ZN3cub18CUB_300001_SM_10006detail11EmptyKernelIvEEvv)
        /*0014*/ 	.word	0x00000000


	//----- nvinfo : EIATTR_MIN_STACK_SIZE
	.align		4
.L_48:
        /*0018*/ 	.byte	0x04, 0x12
        /*001a*/ 	.short	(.L_50 - .L_49)
	.align		4
.L_49:
        /*001c*/ 	.word	index@(_ZN3cub18CUB_300001_SM_10006detail11EmptyKernelIvEEvv)
        /*0020*/ 	.word	0x00000000
.L_50:


//--------------------- .nv.compat                --------------------------
	.section	.nv.compat,"",@"SHT_CUDA_COMPAT_INFO"
	.align	4
        /*0000*/ 	.byte	0x02, 0x09, 0x00, 0x00, 0x02, 0x02, 0x01, 0x00, 0x02, 0x05, 0x05, 0x00, 0x03, 0x07, 0x01, 0x01
        /*0010*/ 	.byte	0x02, 0x03, 0x00, 0x00, 0x02, 0x06, 0x01, 0x00, 0x04, 0x0b, 0x08, 0x00, 0x09, 0x00, 0x00, 0x00
        /*0020*/ 	.byte	0x00, 0x00, 0x00, 0x00


//--------------------- .nv.info._ZN3cub18CUB_300001_SM_10006detail11EmptyKernelIvEEvv --------------------------
	.section	.nv.info._ZN3cub18CUB_300001_SM_10006detail11EmptyKernelIvEEvv,"",@"SHT_CUDA_INFO"
	.sectionflags	@""
	.align	4


	//----- nvinfo : EIATTR_CUDA_API_VERSION
	.align		4
        /*0000*/ 	.byte	0x04, 0x37
        /*0002*/ 	.short	(.L_52 - .L_51)
.L_51:
        /*0004*/ 	.word	0x00000082


	//----- nvinfo : EIATTR_SPARSE_MMA_MASK
	.align		4
.L_52:
        /*0008*/ 	.byte	0x03, 0x50
        /*000a*/ 	.short	0x0000


	//----- nvinfo : EIATTR_MAXREG_COUNT
	.align		4
        /*000c*/ 	.byte	0x03, 0x1b
        /*000e*/ 	.short	0x00ff


	//----- nvinfo : EIATTR_MERCURY_ISA_VERSION
	.align		4
        /*0010*/ 	.byte	0x03, 0x5f
        /*0012*/ 	.short	0x0101


	//----- nvinfo : EIATTR_VRC_CTA_INIT_COUNT
	.align		4
        /*0014*/ 	.byte	0x02, 0x4a
	.zero		1
	.zero		1


	//----- nvinfo : EIATTR_EXIT_INSTR_OFFSETS
	.align		4
        /*0018*/ 	.byte	0x04, 0x1c
        /*001a*/ 	.short	(.L_54 - .L_53)


	//   ....[0]....
.L_53:
        /*001c*/ 	.word	0x00000010


	//----- nvinfo : EIATTR_SW_WAR
	.align		4
.L_54:
        /*0020*/ 	.byte	0x04, 0x36
        /*0022*/ 	.short	(.L_56 - .L_55)
.L_55:
        /*0024*/ 	.word	0x00000008
.L_56:


//--------------------- .nv.callgraph             --------------------------
	.section	.nv.callgraph,"",@"SHT_CUDA_CALLGRAPH"
	.align	4
	.sectionentsize	8
	.align		4
        /*0000*/ 	.word	0x00000000
	.align		4
        /*0004*/ 	.word	0xffffffff
	.align		4
        /*0008*/ 	.word	0x00000000
	.align		4
        /*000c*/ 	.word	0xfffffffe
	.align		4
        /*0010*/ 	.word	0x00000000
	.align		4
        /*0014*/ 	.word	0xfffffffd
	.align		4
        /*0018*/ 	.word	0x00000000
	.align		4
        /*001c*/ 	.word	0xfffffffc


//--------------------- .nv.constant4             --------------------------
	.section	.nv.constant4,"a",@progbits
	.align	8
	.align		8
.nv.constant4:
        /*0000*/ 	.dword	_ZN41_INTERNAL_7140744e_4_k_cu_db18e968_2165004cuda3std3__45__cpo5beginE
	.align		8
        /*0008*/ 	.dword	_ZN41_INTERNAL_7140744e_4_k_cu_db18e968_2165004cuda3std3__45__cpo3endE
	.align		8
        /*0010*/ 	.dword	_ZN41_INTERNAL_7140744e_4_k_cu_db18e968_2165004cuda3std3__45__cpo6cbeginE
	.align		8
        /*0018*/ 	.dword	_ZN41_INTERNAL_7140744e_4_k_cu_db18e968_2165004cuda3std3__45__cpo4cendE
	.align		8
        /*0020*/ 	.dword	_ZN41_INTERNAL_7140744e_4_k_cu_db18e968_2165004cuda3std3__45__cpo6rbeginE
	.align		8
        /*0028*/ 	.dword	_ZN41_INTERNAL_7140744e_4_k_cu_db18e968_2165004cuda3std3__45__cpo4rendE
	.align		8
        /*0030*/ 	.dword	_ZN41_INTERNAL_7140744e_4_k_cu_db18e968_2165004cuda3std3__45__cpo7crbeginE
	.align		8
        /*0038*/ 	.dword	_ZN41_INTERNAL_7140744e_4_k_cu_db18e968_2165004cuda3std3__45__cpo5crendE
	.align		8
        /*0040*/ 	.dword	_ZN41_INTERNAL_7140744e_4_k_cu_db18e968_2165004cuda3std3__443_GLOBAL__N__7140744e_4_k_cu_db18e968_2165006ignoreE
	.align		8
        /*0048*/ 	.dword	_ZN41_INTERNAL_7140744e_4_k_cu_db18e968_2165004cuda3std3__419piecewise_constructE
	.align		8
        /*0050*/ 	.dword	_ZN41_INTERNAL_7140744e_4_k_cu_db18e968_2165004cuda3std3__48in_placeE
	.align		8
        /*0058*/ 	.dword	_ZN41_INTERNAL_7140744e_4_k_cu_db18e968_2165004cuda3std3__420unreachable_sentinelE
	.align		8
        /*0060*/ 	.dword	_ZN41_INTERNAL_7140744e_4_k_cu_db18e968_2165004cuda3std3__47nulloptE
	.align		8
        /*0068*/ 	.dword	_ZN41_INTERNAL_7140744e_4_k_cu_db18e968_2165004cuda3std3__48unexpectE
	.align		8
        /*0070*/ 	.dword	_ZN41_INTERNAL_7140744e_4_k_cu_db18e968_2165004cuda3std6ranges3__45__cpo4swapE
	.align		8
        /*0078*/ 	.dword	_ZN41_INTERNAL_7140744e_4_k_cu_db18e968_2165004cuda3std6ranges3__45__cpo9iter_moveE
	.align		8
        /*0080*/ 	.dword	_ZN41_INTERNAL_7140744e_4_k_cu_db18e968_2165004cuda3std6ranges3__45__cpo5beginE
	.align		8
        /*0088*/ 	.dword	_ZN41_INTERNAL_7140744e_4_k_cu_db18e968_2165004cuda3std6ranges3__45__cpo3endE
	.align		8
        /*0090*/ 	.dword	_ZN41_INTERNAL_7140744e_4_k_cu_db18e968_2165004cuda3std6ranges3__45__cpo6cbeginE
	.align		8
        /*0098*/ 	.dword	_ZN41_INTERNAL_7140744e_4_k_cu_db18e968_2165004cuda3std6ranges3__45__cpo4cendE
	.align		8
        /*00a0*/ 	.dword	_ZN41_INTERNAL_7140744e_4_k_cu_db18e968_2165004cuda3std6ranges3__45__cpo7advanceE
	.align		8
        /*00a8*/ 	.dword	_ZN41_INTERNAL_7140744e_4_k_cu_db18e968_2165004cuda3std6ranges3__45__cpo9iter_swapE
	.align		8
        /*00b0*/ 	.dword	_ZN41_INTERNAL_7140744e_4_k_cu_db18e968_2165004cuda3std6ranges3__45__cpo4nextE
	.align		8
        /*00b8*/ 	.dword	_ZN41_INTERNAL_7140744e_4_k_cu_db18e968_2165004cuda3std6ranges3__45__cpo4prevE
	.align		8
        /*00c0*/ 	.dword	_ZN41_INTERNAL_7140744e_4_k_cu_db18e968_2165004cuda3std6ranges3__45__cpo4dataE
	.align		8
        /*00c8*/ 	.dword	_ZN41_INTERNAL_7140744e_4_k_cu_db18e968_2165004cuda3std6ranges3__45__cpo5cdataE
	.align		8
        /*00d0*/ 	.dword	_ZN41_INTERNAL_7140744e_4_k_cu_db18e968_2165004cuda3std6ranges3__45__cpo4sizeE
	.align		8
        /*00d8*/ 	.dword	_ZN41_INTERNAL_7140744e_4_k_cu_db18e968_2165004cuda3std6ranges3__45__cpo5ssizeE
	.align		8
        /*00e0*/ 	.dword	_ZN41_INTERNAL_7140744e_4_k_cu_db18e968_2165004cuda3std6ranges3__45__cpo8distanceE
	.align		8
        /*00e8*/ 	.dword	_ZN41_INTERNAL_7140744e_4_k_cu_db18e968_2165006thrust24THRUST_300001_SM_1000_NS8cuda_cub3parE
	.align		8
        /*00f0*/ 	.dword	_ZN41_INTERNAL_7140744e_4_k_cu_db18e968_2165006thrust24THRUST_300001_SM_1000_NS8cuda_cub10par_nosyncE
	.align		8
        /*00f8*/ 	.dword	_ZN41_INTERNAL_7140744e_4_k_cu_db18e968_2165006thrust24THRUST_300001_SM_1000_NS6system6detail10sequential3seqE
	.align		8
        /*0100*/ 	.dword	_ZN41_INTERNAL_7140744e_4_k_cu_db18e968_2165006thrust24THRUST_300001_SM_1000_NS6system3cpp3parE
	.align		8
        /*0108*/ 	.dword	_ZN41_INTERNAL_7140744e_4_k_cu_db18e968_2165006thrust24THRUST_300001_SM_1000_NS12placeholders2_1E
	.align		8
        /*0110*/ 	.dword	_ZN41_INTERNAL_7140744e_4_k_cu_db18e968_2165006thrust24THRUST_300001_SM_1000_NS12placeholders2_2E
	.align		8
        /*0118*/ 	.dword	_ZN41_INTERNAL_7140744e_4_k_cu_db18e968_2165006thrust24THRUST_300001_SM_1000_NS12placeholders2_3E
	.align		8
        /*0120*/ 	.dword	_ZN41_INTERNAL_7140744e_4_k_cu_db18e968_2165006thrust24THRUST_300001_SM_1000_NS12placeholders2_4E
	.align		8
        /*0128*/ 	.dword	_ZN41_INTERNAL_7140744e_4_k_cu_db18e968_2165006thrust24THRUST_300001_SM_1000_NS12placeholders2_5E
	.align		8
        /*0130*/ 	.dword	_ZN41_INTERNAL_7140744e_4_k_cu_db18e968_2165006thrust24THRUST_300001_SM_1000_NS12placeholders2_6E
	.align		8
        /*0138*/ 	.dword	_ZN41_INTERNAL_7140744e_4_k_cu_db18e968_2165006thrust24THRUST_300001_SM_1000_NS12placeholders2_7E
	.align		8
        /*0140*/ 	.dword	_ZN41_INTERNAL_7140744e_4_k_cu_db18e968_2165006thrust24THRUST_300001_SM_1000_NS12placeholders2_8E
	.align		8
        /*0148*/ 	.dword	_ZN41_INTERNAL_7140744e_4_k_cu_db18e968_2165006thrust24THRUST_300001_SM_1000_NS12placeholders2_9E
	.align		8
        /*0150*/ 	.dword	_ZN41_INTERNAL_7140744e_4_k_cu_db18e968_2165006thrust24THRUST_300001_SM_1000_NS12placeholders3_10E
	.align		8
        /*0158*/ 	.dword	_ZN41_INTERNAL_7140744e_4_k_cu_db18e968_2165006thrust24THRUST_300001_SM_1000_NS3seqE
	.align		8
        /*0160*/ 	.dword	_ZN41_INTERNAL_7140744e_4_k_cu_db18e968_2165006thrust24THRUST_300001_SM_1000_NS6deviceE


//--------------------- .text._ZN3cub18CUB_300001_SM_10006detail11EmptyKernelIvEEvv --------------------------
	.section	.text._ZN3cub18CUB_300001_SM_10006detail11EmptyKernelIvEEvv,"ax",@progbits
	.align	128
        .global         _ZN3cub18CUB_300001_SM_10006detail11EmptyKernelIvEEvv
        .type           _ZN3cub18CUB_300001_SM_10006detail11EmptyKernelIvEEvv,@function
        .size           _ZN3cub18CUB_300001_SM_10006detail11EmptyKernelIvEEvv,(.L_x_1 - _ZN3cub18CUB_300001_SM_10006detail11EmptyKernelIvEEvv)
        .other          _ZN3cub18CUB_300001_SM_10006detail11EmptyKernelIvEEvv,@"STO_CUDA_ENTRY STV_DEFAULT"
_ZN3cub18CUB_300001_SM_10006detail11EmptyKernelIvEEvv:
.text._ZN3cub18CUB_300001_SM_10006detail11EmptyKernelIvEEvv:
[----:B------:R-:W-:Y:S01]  /*0000*/  LDC R1, c[0x0][0x37c] ;  /* 0x0000df00ff017b82 */ /* 0x000fe20000000800 */
[----:B------:R-:W-:Y:S05]  /*0010*/  EXIT ;  /* 0x000000000000794d */ /* 0x000fea0003800000 */
.L_x_0:
[----:B------:R-:W-:-:S00]  /*0020*/  BRA `(.L_x_0) ;  /* 0xfffffffc00fc7947 */ /* 0x000fc0000383ffff */
[----:B------:R-:W-:-:S00]  /*0030*/  NOP ;  /* 0x0000000000007918 */ /* 0x000fc00000000000 */
        /* <DEDUP_REMOVED lines=12> */
.L_x_1:


//--------------------- .nv.shared.reserved.0     --------------------------
	.section	.nv.shared.reserved.0,"aw",@nobits
	.weak		__nv_reservedSMEM_offset_0_alias
	.size		__nv_reservedSMEM_offset_0_alias, 0, 64
	.other		__nv_reservedSMEM_offset_0_alias,@"STO_CUDA_RESERVED_SHARED STV_DEFAULT"
__nv_reservedSMEM_offset_0_alias:
	.zero		0
	.zero		64


//--------------------- .nv.global                --------------------------
	.section	.nv.global,"aw",@nobits
.nv.global:
	.type		_ZN41_INTERNAL_7140744e_4_k_cu_db18e968_2165006thrust24THRUST_300001_SM_1000_NS12placeholders2_8E,@object
	.size		_ZN41_INTERNAL_7140744e_4_k_cu_db18e968_2165006thrust24THRUST_300001_SM_1000_NS12placeholders2_8E,(_ZN41_INTERNAL_7140744e_4_k_cu_db18e968_2165004cuda3std3__443_GLOBAL__N__7140744e_4_k_cu_db18e968_2165006ignoreE - _ZN41_INTERNAL_7140744e_4_k_cu_db18e968_2165006thrust24THRUST_300001_SM_1000_NS12placeholders2_8E)
_ZN41_INTERNAL_7140744e_4_k_cu_db18e968_2165006thrust24THRUST_300001_SM_1000_NS12placeholders2_8E:
	.zero		1
	.type		_ZN41_INTERNAL_7140744e_4_k_cu_db18e968_2165004cuda3std3__443_GLOBAL__N__7140744e_4_k_cu_db18e968_2165006ignoreE,@object
	.size		_ZN41_INTERNAL_7140744e_4_k_cu_db18e968_2165004cuda3std3__443_GLOBAL__N__7140744e_4_k_cu_db18e968_2165006ignoreE,(_ZN41_INTERNAL_7140744e_4_k_cu_db18e968_2165004cuda3std6ranges3__45__cpo4dataE - _ZN41_INTERNAL_7140744e_4_k_cu_db18e968_2165004cuda3std3__443_GLOBAL__N__7140744e_4_k_cu_db18e968_2165006ignoreE)
_ZN41_INTERNAL_7140744e_4_k_cu_db18e968_2165004cuda3std3__443_GLOBAL__N__7140744e_4_k_cu_db18e968_2165006ignoreE:
	.zero		1
	.type		_ZN41_INTERNAL_7140744e_4_k_cu_db18e968_2165004cuda3std6ranges3__45__cpo4dataE,@object
	.size		_ZN41_INTERNAL_7140744e_4_k_cu_db18e968_2165004cuda3std6ranges3__45__cpo4dataE,(_ZN41_INTERNAL_7140744e_4_k_cu_db18e968_2165006thrust24THRUST_300001_SM_1000_NS6system3cpp3parE - _ZN41_INTERNAL_7140744e_4_k_cu_db18e968_2165004cuda3std6ranges3__45__cpo4dataE)
_ZN41_INTERNAL_7140744e_4_k_cu_db18e968_2165004cuda3std6ranges3__45__cpo4dataE:
	.zero		1
	.type		_ZN41_INTERNAL_7140744e_4_k_cu_db18e968_2165006thrust24THRUST_300001_SM_1000_NS6system3cpp3parE,@object
	.size		_ZN41_INTERNAL_7140744e_4_k_cu_db18e968_2165006thrust24THRUST_300001_SM_1000_NS6system3cpp3parE,(_ZN41_INTERNAL_7140744e_4_k_cu_db18e968_2165004cuda3std3__45__cpo5beginE - _ZN41_INTERNAL_7140744e_4_k_cu_db18e968_2165006thrust24THRUST_300001_SM_1000_NS6system3cpp3parE)
_ZN41_INTERNAL_7140744e_4_k_cu_db18e968_2165006thrust24THRUST_300001_SM_1000_NS6system3cpp3parE:
	.zero		1
	.type		_ZN41_INTERNAL_7140744e_4_k_cu_db18e968_2165004cuda3std3__45__cpo5beginE,@object
	.size		_ZN41_INTERNAL_7140744e_4_k_cu_db18e968_2165004cuda3std3__45__cpo5beginE,(_ZN41_INTERNAL_7140744e_4_k_cu_db18e968_2165004cuda3std6ranges3__45__cpo5beginE - _ZN41_INTERNAL_7140744e_4_k_cu_db18e968_2165004cuda3std3__45__cpo5beginE)
_ZN41_INTERNAL_7140744e_4_k_cu_db18e968_2165004cuda3std3__45__cpo5beginE:
	.zero		1
	.type		_ZN41_INTERNAL_7140744e_4_k_cu_db18e968_2165004cuda3std6ranges3__45__cpo5beginE,@object
	.size		_ZN41_INTERNAL_7140744e_4_k_cu_db18e968_2165004cuda3std6ranges3__45__cpo5beginE,(_ZN41_INTERNAL_7140744e_4_k_cu_db18e968_2165006thrust24THRUST_300001_SM_1000_NS6deviceE - _ZN41_INTERNAL_7140744e_4_k_cu_db18e968_2165004cuda3std6ranges3__45__cpo5beginE)
_ZN41_INTERNAL_7140744e_4_k_cu_db18e968_2165004cuda3std6ranges3__45__cpo5beginE:
	.zero		1
	.type		_ZN41_INTERNAL_7140744e_4_k_cu_db18e968_2165006thrust24THRUST_300001_SM_1000_NS6deviceE,@object
	.size		_ZN41_INTERNAL_7140744e_4_k_cu_db18e968_2165006thrust24THRUST_300001_SM_1000_NS6deviceE,(_ZN41_INTERNAL_7140744e_4_k_cu_db18e968_2165004cuda3std3__47nulloptE - _ZN41_INTERNAL_7140744e_4_k_cu_db18e968_2165006thrust24THRUST_300001_SM_1000_NS6deviceE)
_ZN41_INTERNAL_7140744e_4_k_cu_db18e968_2165006thrust24THRUST_300001_SM_1000_NS6deviceE:
	.zero		1
	.type		_ZN41_INTERNAL_7140744e_4_k_cu_db18e968_2165004cuda3std3__47nulloptE,@object
	.size		_ZN41_INTERNAL_7140744e_4_k_cu_db18e968_2165004cuda3std3__47nulloptE,(_ZN41_INTERNAL_7140744e_4_k_cu_db18e968_2165004cuda3std6ranges3__45__cpo8distanceE - _ZN41_INTERNAL_7140744e_4_k_cu_db18e968_2165004cuda3std3__47nulloptE)
_ZN41_INTERNAL_7140744e_4_k_cu_db18e968_2165004cuda3std3__47nulloptE:
	.zero		1
	.type		_ZN41_INTERNAL_7140744e_4_k_cu_db18e968_2165004cuda3std6ranges3__45__cpo8distanceE,@object
	.size		_ZN41_INTERNAL_7140744e_4_k_cu_db18e968_2165004cuda3std6ranges3__45__cpo8distanceE,(_ZN41_INTERNAL_7140744e_4_k_cu_db18e968_2165006thrust24THRUST_300001_SM_1000_NS12placeholders2_4E - _ZN41_INTERNAL_7140744e_4_k_cu_db18e968_2165004cuda3std6ranges3__45__cpo8distanceE)
_ZN41_INTERNAL_7140744e_4_k_cu_db18e968_2165004cuda3std6ranges3__45__cpo8distanceE:
	.zero		1
	.type		_ZN41_INTERNAL_7140744e_4_k_cu_db18e968_2165006thrust24THRUST_300001_SM_1000_NS12placeholders2_4E,@object
	.size		_ZN41_INTERNAL_7140744e_4_k_cu_db18e968_2165006thrust24THRUST_300001_SM_1000_NS12placeholders2_4E,(_ZN41_INTERNAL_7140744e_4_k_cu_db18e968_2165004cuda3std3__45__cpo6rbeginE - _ZN41_INTERNAL_7140744e_4_k_cu_db18e968_2165006thrust24THRUST_300001_SM_1000_NS12placeholders2_4E)
_ZN41_INTERNAL_7140744e_4_k_cu_db18e968_2165006thrust24THRUST_300001_SM_1000_NS12placeholders2_4E:
	.zero		1
	.type		_ZN41_INTERNAL_7140744e_4_k_cu_db18e968_2165004cuda3std3__45__cpo6rbeginE,@object
	.size		_ZN41_INTERNAL_7140744e_4_k_cu_db18e968_2165004cuda3std3__45__cpo6rbeginE,(_ZN41_INTERNAL_7140744e_4_k_cu_db18e968_2165004cuda3std6ranges3__45__cpo7advanceE - _ZN41_INTERNAL_7140744e_4_k_cu_db18e968_2165004cuda3std3__45__cpo6rbeginE)
_ZN41_INTERNAL_7140744e_4_k_cu_db18e968_2165004cuda3std3__45__cpo6rbeginE:
	.zero		1
	.type		_ZN41_INTERNAL_7140744e_4_k_cu_db18e968_2165004cuda3std6ranges3__45__cpo7advanceE,@object
	.size		_ZN41_INTERNAL_7140744e_4_k_cu_db18e968_2165004cuda3std6ranges3__45__cpo7advanceE,(_ZN41_INTERNAL_7140744e_4_k_cu_db18e968_2165006thrust24THRUST_300001_SM_1000_NS12placeholders3_10E - _ZN41_INTERNAL_7140744e_4_k_cu_db18e968_2165004cuda3std6ranges3__45__cpo7advanceE)
_ZN41_INTERNAL_7140744e_4_k_cu_db18e968_2165004cuda3std6ranges3__45__cpo7advanceE:
	.zero		1
	.type		_ZN41_INTERNAL_7140744e_4_k_cu_db18e968_2165006thrust24THRUST_300001_SM_1000_NS12placeholders3_10E,@object
	.size		_ZN41_INTERNAL_7140744e_4_k_cu_db18e968_2165006thrust24THRUST_300001_SM_1000_NS12placeholders3_10E,(_ZN41_INTERNAL_7140744e_4_k_cu_db18e968_2165004cuda3std3__48in_placeE - _ZN41_INTERNAL_7140744e_4_k_cu_db18e968_2165006thrust24THRUST_300001_SM_1000_NS12placeholders3_10E)
_ZN41_INTERNAL_7140744e_4_k_cu_db18e968_2165006thrust24THRUST_300001_SM_1000_NS12placeholders3_10E:
	.zero		1
	.type		_ZN41_INTERNAL_7140744e_4_k_cu_db18e968_2165004cuda3std3__48in_placeE,@object
	.size		_ZN41_INTERNAL_7140744e_4_k_cu_db18e968_2165004cuda3std3__48in_placeE,(_ZN41_INTERNAL_7140744e_4_k_cu_db18e968_2165004cuda3std6ranges3__45__cpo4sizeE - _ZN41_INTERNAL_7140744e_4_k_cu_db18e968_2165004cuda3std3__48in_placeE)
_ZN41_INTERNAL_7140744e_4_k_cu_db18e968_2165004cuda3std3__48in_placeE:
	.zero		1
	.type		_ZN41_INTERNAL_7140744e_4_k_cu_db18e968_2165004cuda3std6ranges3__45__cpo4sizeE,@object
	.size		_ZN41_INTERNAL_7140744e_4_k_cu_db18e968_2165004cuda3std6ranges3__45__cpo4sizeE,(_ZN41_INTERNAL_7140744e_4_k_cu_db18e968_2165006thrust24THRUST_300001_SM_1000_NS12placeholders2_2E - _ZN41_INTERNAL_7140744e_4_k_cu_db18e968_2165004cuda3std6ranges3__45__cpo4sizeE)
_ZN41_INTERNAL_7140744e_4_k_cu_db18e968_2165004cuda3std6ranges3__45__cpo4sizeE:
	.zero		1
	.type		_ZN41_INTERNAL_7140744e_4_k_cu_db18e968_2165006thrust24THRUST_300001_SM_1000_NS12placeholders2_2E,@object
	.size		_ZN41_INTERNAL_7140744e_4_k_cu_db18e968_2165006thrust24THRUST_300001_SM_1000_NS12placeholders2_2E,(_ZN41_INTERNAL_7140744e_4_k_cu_db18e968_2165004cuda3std3__45__cpo6cbeginE - _ZN41_INTERNAL_7140744e_4_k_cu_db18e968_2165006thrust24THRUST_300001_SM_1000_NS12placeholders2_2E)
_ZN41_INTERNAL_7140744e_4_k_cu_db18e968_2165006thrust24THRUST_300001_SM_1000_NS12placeholders2_2E:
	.zero		1
	.type		_ZN41_INTERNAL_7140744e_4_k_cu_db18e968_2165004cuda3std3__45__cpo6cbeginE,@object
	.size		_ZN41_INTERNAL_7140744e_4_k_cu_db18e968_2165004cuda3std3__45__cpo6cbeginE,(_ZN41_INTERNAL_7140744e_4_k_cu_db18e968_2165004cuda3std6ranges3__45__cpo6cbeginE - _ZN41_INTERNAL_7140744e_4_k_cu_db18e968_2165004cuda3std3__45__cpo6cbeginE)
_ZN41_INTERNAL_7140744e_4_k_cu_db18e968_2165004cuda3std3__45__cpo6cbeginE:
	.zero		1
	.type		_ZN41_INTERNAL_7140744e_4_k_cu_db18e968_2165004cuda3std6ranges3__45__cpo6cbeginE,@object
	.size		_ZN41_INTERNAL_7140744e_4_k_cu_db18e968_2165004cuda3std6ranges3__45__cpo6cbeginE,(_ZN41_INTERNAL_7140744e_4_k_cu_db18e968_2165006thrust24THRUST_300001_SM_1000_NS12placeholders2_6E - _ZN41_INTERNAL_7140744e_4_k_cu_db18e968_2165004cuda3std6ranges3__45__cpo6cbeginE)
_ZN41_INTERNAL_7140744e_4_k_cu_db18e968_2165004cuda3std6ranges3__45__cpo6cbeginE:
	.zero		1
	.type		_ZN41_INTERNAL_7140744e_4_k_cu_db18e968_2165006thrust24THRUST_300001_SM_1000_NS12placeholders2_6E,@object
	.size		_ZN41_INTERNAL_7140744e_4_k_cu_db18e968_2165006thrust24THRUST_300001_SM_1000_NS12placeholders2_6E,(_ZN41_INTERNAL_7140744e_4_k_cu_db18e968_2165004cuda3std3__45__cpo7crbeginE - _ZN41_INTERNAL_7140744e_4_k_cu_db18e968_2165006thrust24THRUST_300001_SM_1000_NS12placeholders2_6E)
_ZN41_INTERNAL_7140744e_4_k_cu_db18e968_2165006thrust24THRUST_300001_SM_1000_NS12placeholders2_6E:
	.zero		1
	.type		_ZN41_INTERNAL_7140744e_4_k_cu_db18e968_2165004cuda3std3__45__cpo7crbeginE,@object
	.size		_ZN41_INTERNAL_7140744e_4_k_cu_db18e968_2165004cuda3std3__45__cpo7crbeginE,(_ZN41_INTERNAL_7140744e_4_k_cu_db18e968_2165004cuda3std6ranges3__45__cpo4nextE - _ZN41_INTERNAL_7140744e_4_k_cu_db18e968_2165004cuda3std3__45__cpo7crbeginE)
_ZN41_INTERNAL_7140744e_4_k_cu_db18e968_2165004cuda3std3__45__cpo7crbeginE:
	.zero		1
	.type		_ZN41_INTERNAL_7140744e_4_k_cu_db18e968_2165004cuda3std6ranges3__45__cpo4nextE,@object
	.size		_ZN41_INTERNAL_7140744e_4_k_cu_db18e968_2165004cuda3std6ranges3__45__cpo4nextE,(_ZN41_INTERNAL_7140744e_4_k_cu_db18e968_2165004cuda3std6ranges3__45__cpo4swapE - _ZN41_INTERNAL_7140744e_4_k_cu_db18e968_2165004cuda3std6ranges3__45__cpo4nextE)
_ZN41_INTERNAL_7140744e_4_k_cu_db18e968_2165004cuda3std6ranges3__45__cpo4nextE:
	.zero		1
	.type		_ZN41_INTERNAL_7140744e_4_k_cu_db18e968_2165004cuda3std6ranges3__45__cpo4swapE,@object
	.size		_ZN41_INTERNAL_7140744e_4_k_cu_db18e968_2165004cuda3std6ranges3__45__cpo4swapE,(_ZN41_INTERNAL_7140744e_4_k_cu_db18e968_2165006thrust24THRUST_300001_SM_1000_NS8cuda_cub10par_nosyncE - _ZN41_INTERNAL_7140744e_4_k_cu_db18e968_2165004cuda3std6ranges3__45__cpo4swapE)
_ZN41_INTERNAL_7140744e_4_k_cu_db18e968_2165004cuda3std6ranges3__45__cpo4swapE:
	.zero		1
	.type		_ZN41_INTERNAL_7140744e_4_k_cu_db18e968_2165006thrust24THRUST_300001_SM_1000_NS8cuda_cub10par_nosyncE,@object
	.size		_ZN41_INTERNAL_7140744e_4_k_cu_db18e968_2165006thrust24THRUST_300001_SM_1000_NS8cuda_cub10par_nosyncE,(_ZN41_INTERNAL_7140744e_4_k_cu_db18e968_2165006thrust24THRUST_300001_SM_1000_NS3seqE - _ZN41_INTERNAL_7140744e_4_k_cu_db18e968_2165006thrust24THRUST_300001_SM_1000_NS8cuda_cub10par_nosyncE)
_ZN41_INTERNAL_7140744e_4_k_cu_db18e968_2165006thrust24THRUST_300001_SM_1000_NS8cuda_cub10par_nosyncE:
	.zero		1
	.type		_ZN41_INTERNAL_7140744e_4_k_cu_db18e968_2165006thrust24THRUST_300001_SM_1000_NS3seqE,@object
	.size		_ZN41_INTERNAL_7140744e_4_k_cu_db18e968_2165006thrust24THRUST_300001_SM_1000_NS3seqE,(_ZN41_INTERNAL_7140744e_4_k_cu_db18e968_2165004cuda3std3__420unreachable_sentinelE - _ZN41_INTERNAL_7140744e_4_k_cu_db18e968_2165006thrust24THRUST_300001_SM_1000_NS3seqE)
_ZN41_INTERNAL_7140744e_4_k_cu_db18e968_2165006thrust24THRUST_300001_SM_1000_NS3seqE:
	.zero		1
	.type		_ZN41_INTERNAL_7140744e_4_k_cu_db18e968_2165004cuda3std3__420unreachable_sentinelE,@object
	.size		_ZN41_INTERNAL_7140744e_4_k_cu_db18e968_2165004cuda3std3__420unreachable_sentinelE,(_ZN41_INTERNAL_7140744e_4_k_cu_db18e968_2165004cuda3std6ranges3__45__cpo5ssizeE - _ZN41_INTERNAL_7140744e_4_k_cu_db18e968_2165004cuda3std3__420unreachable_sentinelE)
_ZN41_INTERNAL_7140744e_4_k_cu_db18e968_2165004cuda3std3__420unreachable_sentinelE:
	.zero		1
	.type		_ZN41_INTERNAL_7140744e_4_k_cu_db18e968_2165004cuda3std6ranges3__45__cpo5ssizeE,@object
	.size		_ZN41_INTERNAL_7140744e_4_k_cu_db18e968_2165004cuda3std6ranges3__45__cpo5ssizeE,(_ZN41_INTERNAL_7140744e_4_k_cu_db18e968_2165006thrust24THRUST_300001_SM_1000_NS12placeholders2_3E - _ZN41_INTERNAL_7140744e_4_k_cu_db18e968_2165004cuda3std6ranges3__45__cpo5ssizeE)
_ZN41_INTERNAL_7140744e_4_k_cu_db18e968_2165004cuda3std6ranges3__45__cpo5ssizeE:
	.zero		1
	.type		_ZN41_INTERNAL_7140744e_4_k_cu_db18e968_2165006thrust24THRUST_300001_SM_1000_NS12placeholders2_3E,@object
	.size		_ZN41_INTERNAL_7140744e_4_k_cu_db18e968_2165006thrust24THRUST_300001_SM_1000_NS12placeholders2_3E,(_ZN41_INTERNAL_7140744e_4_k_cu_db18e968_2165004cuda3std3__45__cpo4cendE - _ZN41_INTERNAL_7140744e_4_k_cu_db18e968_2165006thrust24THRUST_300001_SM_1000_NS12placeholders2_3E)
_ZN41_INTERNAL_7140744e_4_k_cu_db18e968_2165006thrust24THRUST_300001_SM_1000_NS12placeholders2_3E:
	.zero		1
	.type		_ZN41_INTERNAL_7140744e_4_k_cu_db18e968_2165004cuda3std3__45__cpo4cendE,@object
	.size		_ZN41_INTERNAL_7140744e_4_k_cu_db18e968_2165004cuda3std3__45__cpo4cendE,(_ZN41_INTERNAL_7140744e_4_k_cu_db18e968_2165004cuda3std6ranges3__45__cpo4cendE - _ZN41_INTERNAL_7140744e_4_k_cu_db18e968_2165004cuda3std3__45__cpo4cendE)
_ZN41_INTERNAL_7140744e_4_k_cu_db18e968_2165004cuda3std3__45__cpo4cendE:
	.zero		1
	.type		_ZN41_INTERNAL_7140744e_4_k_cu_db18e968_2165004cuda3std6ranges3__45__cpo4cendE,@object
	.size		_ZN41_INTERNAL_7140744e_4_k_cu_db18e968_2165004cuda3std6ranges3__45__cpo4cendE,(_ZN41_INTERNAL_7140744e_4_k_cu_db18e968_2165006thrust24THRUST_300001_SM_1000_NS12placeholders2_7E - _ZN41_INTERNAL_7140744e_4_k_cu_db18e968_2165004cuda3std6ranges3__45__cpo4cendE)
_ZN41_INTERNAL_7140744e_4_k_cu_db18e968_2165004cuda3std6ranges3__45__cpo4cendE:
	.zero		1
	.type		_ZN41_INTERNAL_7140744e_4_k_cu_db18e968_2165006thrust24THRUST_300001_SM_1000_NS12placeholders2_7E,@object
	.size		_ZN41_INTERNAL_7140744e_4_k_cu_db18e968_2165006thrust24THRUST_300001_SM_1000_NS12placeholders2_7E,(_ZN41_INTERNAL_7140744e_4_k_cu_db18e968_2165004cuda3std3__45__cpo5crendE - _ZN41_INTERNAL_7140744e_4_k_cu_db18e968_2165006thrust24THRUST_300001_SM_1000_NS12placeholders2_7E)
_ZN41_INTERNAL_7140744e_4_k_cu_db18e968_2165006thrust24THRUST_300001_SM_1000_NS12placeholders2_7E:
	.zero		1
	.type		_ZN41_INTERNAL_7140744e_4_k_cu_db18e968_2165004cuda3std3__45__cpo5crendE,@object
	.size		_ZN41_INTERNAL_7140744e_4_k_cu_db18e968_2165004cuda3std3__45__cpo5crendE,(_ZN41_INTERNAL_7140744e_4_k_cu_db18e968_2165004cuda3std6ranges3__45__cpo4prevE - _ZN41_INTERNAL_7140744e_4_k_cu_db18e968_2165004cuda3std3__45__cpo5crendE)
_ZN41_INTERNAL_7140744e_4_k_cu_db18e968_2165004cuda3std3__45__cpo5crendE:
	.zero		1
	.type		_ZN41_INTERNAL_7140744e_4_k_cu_db18e968_2165004cuda3std6ranges3__45__cpo4prevE,@object
	.size		_ZN41_INTERNAL_7140744e_4_k_cu_db18e968_2165004cuda3std6ranges3__45__cpo4prevE,(_ZN41_INTERNAL_7140744e_4_k_cu_db18e968_2165004cuda3std6ranges3__45__cpo9iter_moveE - _ZN41_INTERNAL_7140744e_4_k_cu_db18e968_2165004cuda3std6ranges3__45__cpo4prevE)
_ZN41_INTERNAL_7140744e_4_k_cu_db18e968_2165004cuda3std6ranges3__45__cpo4prevE:
	.zero		1
	.type		_ZN41_INTERNAL_7140744e_4_k_cu_db18e968_2165004cuda3std6ranges3__45__cpo9iter_moveE,@object
	.size		_ZN41_INTERNAL_7140744e_4_k_cu_db18e968_2165004cuda3std6ranges3__45__cpo9iter_moveE,(_ZN41_INTERNAL_7140744e_4_k_cu_db18e968_2165006thrust24THRUST_300001_SM_1000_NS6system6detail10sequential3seqE - _ZN41_INTERNAL_7140744e_4_k_cu_db18e968_2165004cuda3std6ranges3__45__cpo9iter_moveE)
_ZN41_INTERNAL_7140744e_4_k_cu_db18e968_2165004cuda3std6ranges3__45__cpo9iter_moveE:
	.zero		1
	.type		_ZN41_INTERNAL_7140744e_4_k_cu_db18e968_2165006thrust24THRUST_300001_SM_1000_NS6system6detail10sequential3seqE,@object
	.size		_ZN41_INTERNAL_7140744e_4_k_cu_db18e968_2165006thrust24THRUST_300001_SM_1000_NS6system6detail10sequential3seqE,(_ZN41_INTERNAL_7140744e_4_k_cu_db18e968_2165006thrust24THRUST_300001_SM_1000_NS12placeholders2_9E - _ZN41_INTERNAL_7140744e_4_k_cu_db18e968_2165006thrust24THRUST_300001_SM_1000_NS6system6detail10sequential3seqE)
_ZN41_INTERNAL_7140744e_4_k_cu_db18e968_2165006thrust24THRUST_300001_SM_1000_NS6system6detail10sequential3seqE:
	.zero		1
	.type		_ZN41_INTERNAL_7140744e_4_k_cu_db18e968_2165006thrust24THRUST_300001_SM_1000_NS12placeholders2_9E,@object
	.size		_ZN41_INTERNAL_7140744e_4_k_cu_db18e968_2165006thrust24THRUST_300001_SM_1000_NS12placeholders2_9E,(_ZN41_INTERNAL_7140744e_4_k_cu_db18e968_2165004cuda3std3__419piecewise_constructE - _ZN41_INTERNAL_7140744e_4_k_cu_db18e968_2165006thrust24THRUST_300001_SM_1000_NS12placeholders2_9E)
_ZN41_INTERNAL_7140744e_4_k_cu_db18e968_2165006thrust24THRUST_300001_SM_1000_NS12placeholders2_9E:
	.zero		1
	.type		_ZN41_INTERNAL_7140744e_4_k_cu_db18e968_2165004cuda3std3__419piecewise_constructE,@object
	.size		_ZN41_INTERNAL_7140744e_4_k_cu_db18e968_2165004cuda3std3__419piecewise_constructE,(_ZN41_INTERNAL_7140744e_4_k_cu_db18e968_2165004cuda3std6ranges3__45__cpo5cdataE - _ZN41_INTERNAL_7140744e_4_k_cu_db18e968_2165004cuda3std3__419piecewise_constructE)
_ZN41_INTERNAL_7140744e_4_k_cu_db18e968_2165004cuda3std3__419piecewise_constructE:
	.zero		1
	.type		_ZN41_INTERNAL_7140744e_4_k_cu_db18e968_2165004cuda3std6ranges3__45__cpo5cdataE,@object
	.size		_ZN41_INTERNAL_7140744e_4_k_cu_db18e968_2165004cuda3std6ranges3__45__cpo5cdataE,(_ZN41_INTERNAL_7140744e_4_k_cu_db18e968_2165006thrust24THRUST_300001_SM_1000_NS12placeholders2_1E - _ZN41_INTERNAL_7140744e_4_k_cu_db18e968_2165004cuda3std6ranges3__45__cpo5cdataE)
_ZN41_INTERNAL_7140744e_4_k_cu_db18e968_2165004cuda3std6ranges3__45__cpo5cdataE:
	.zero		1
	.type		_ZN41_INTERNAL_7140744e_4_k_cu_db18e968_2165006thrust24THRUST_300001_SM_1000_NS12placeholders2_1E,@object
	.size		_ZN41_INTERNAL_7140744e_4_k_cu_db18e968_2165006thrust24THRUST_300001_SM_1000_NS12placeholders2_1E,(_ZN41_INTERNAL_7140744e_4_k_cu_db18e968_2165004cuda3std3__45__cpo3endE - _ZN41_INTERNAL_7140744e_4_k_cu_db18e968_2165006thrust24THRUST_300001_SM_1000_NS12placeholders2_1E)
_ZN41_INTERNAL_7140744e_4_k_cu_db18e968_2165006thrust24THRUST_300001_SM_1000_NS12placeholders2_1E:
	.zero		1
	.type		_ZN41_INTERNAL_7140744e_4_k_cu_db18e968_2165004cuda3std3__45__cpo3endE,@object
	.size		_ZN41_INTERNAL_7140744e_4_k_cu_db18e968_2165004cuda3std3__45__cpo3endE,(_ZN41_INTERNAL_7140744e_4_k_cu_db18e968_2165004cuda3std6ranges3__45__cpo3endE - _ZN41_INTERNAL_7140744e_4_k_cu_db18e968_2165004cuda3std3__45__cpo3endE)
_ZN41_INTERNAL_7140744e_4_k_cu_db18e968_2165004cuda3std3__45__cpo3endE:
	.zero		1
	.type		_ZN41_INTERNAL_7140744e_4_k_cu_db18e968_2165004cuda3std6ranges3__45__cpo3endE,@object
	.size		_ZN41_INTERNAL_7140744e_4_k_cu_db18e968_2165004cuda3std6ranges3__45__cpo3endE,(_ZN41_INTERNAL_7140744e_4_k_cu_db18e968_2165006thrust24THRUST_300001_SM_1000_NS12placeholders2_5E - _ZN41_INTERNAL_7140744e_4_k_cu_db18e968_2165004cuda3std6ranges3__45__cpo3endE)
_ZN41_INTERNAL_7140744e_4_k_cu_db18e968_2165004cuda3std6ranges3__45__cpo3endE:
	.zero		1
	.type		_ZN41_INTERNAL_7140744e_4_k_cu_db18e968_2165006thrust24THRUST_300001_SM_1000_NS12placeholders2_5E,@object
	.size		_ZN41_INTERNAL_7140744e_4_k_cu_db18e968_2165006thrust24THRUST_300001_SM_1000_NS12placeholders2_5E,(_ZN41_INTERNAL_7140744e_4_k_cu_db18e968_2165004cuda3std3__45__cpo4rendE - _ZN41_INTERNAL_7140744e_4_k_cu_db18e968_2165006thrust24THRUST_300001_SM_1000_NS12placeholders2_5E)
_ZN41_INTERNAL_7140744e_4_k_cu_db18e968_2165006thrust24THRUST_300001_SM_1000_NS12placeholders2_5E:
	.zero		1
	.type		_ZN41_INTERNAL_7140744e_4_k_cu_db18e968_2165004cuda3std3__45__cpo4rendE,@object
	.size		_ZN41_INTERNAL_7140744e_4_k_cu_db18e968_2165004cuda3std3__45__cpo4rendE,(_ZN41_INTERNAL_7140744e_4_k_cu_db18e968_2165004cuda3std6ranges3__45__cpo9iter_swapE - _ZN41_INTERNAL_7140744e_4_k_cu_db18e968_2165004cuda3std3__45__cpo4rendE)
_ZN41_INTERNAL_7140744e_4_k_cu_db18e968_2165004cuda3std3__45__cpo4rendE:
	.zero		1
	.type		_ZN41_INTERNAL_7140744e_4_k_cu_db18e968_2165004cuda3std6ranges3__45__cpo9iter_swapE,@object
	.size		_ZN41_INTERNAL_7140744e_4_k_cu_db18e968_2165004cuda3std6ranges3__45__cpo9iter_swapE,(_ZN41_INTERNAL_7140744e_4_k_cu_db18e968_2165004cuda3std3__48unexpectE - _ZN41_INTERNAL_7140744e_4_k_cu_db18e968_2165004cuda3std6ranges3__45__cpo9iter_swapE)
_ZN41_INTERNAL_7140744e_4_k_cu_db18e968_2165004cuda3std6ranges3__45__cpo9iter_swapE:
	.zero		1
	.type		_ZN41_INTERNAL_7140744e_4_k_cu_db18e968_2165004cuda3std3__48unexpectE,@object
	.size		_ZN41_INTERNAL_7140744e_4_k_cu_db18e968_2165004cuda3std3__48unexpectE,(_ZN41_INTERNAL_7140744e_4_k_cu_db18e968_2165006thrust24THRUST_300001_SM_1000_NS8cuda_cub3parE - _ZN41_INTERNAL_7140744e_4_k_cu_db18e968_2165004cuda3std3__48unexpectE)
_ZN41_INTERNAL_7140744e_4_k_cu_db18e968_2165004cuda3std3__48unexpectE:
	.zero		1
	.type		_ZN41_INTERNAL_7140744e_4_k_cu_db18e968_2165006thrust24THRUST_300001_SM_1000_NS8cuda_cub3parE,@object
	.size		_ZN41_INTERNAL_7140744e_4_k_cu_db18e968_2165006thrust24THRUST_300001_SM_1000_NS8cuda_cub3parE,(.L_29 - _ZN41_INTERNAL_7140744e_4_k_cu_db18e968_2165006thrust24THRUST_300001_SM_1000_NS8cuda_cub3parE)
_ZN41_INTERNAL_7140744e_4_k_cu_db18e968_2165006thrust24THRUST_300001_SM_1000_NS8cuda_cub3parE:
	.zero		1
.L_29:


//--------------------- .nv.constant0._ZN3cub18CUB_300001_SM_10006detail11EmptyKernelIvEEvv --------------------------
	.section	.nv.constant0._ZN3cub18CUB_300001_SM_10006detail11EmptyKernelIvEEvv,"a",@progbits
	.sectionflags	@""
	.align	4
.nv.constant0._ZN3cub18CUB_300001_SM_10006detail11EmptyKernelIvEEvv:
	.zero		896


//--------------------- SYMBOLS --------------------------

	.type		.nv.reservedSmem.offset0,@object
	.size		.nv.reservedSmem.offset0,0x4
